	.headerflags	@"EF_CUDA_TEXMODE_UNIFIED EF_CUDA_64BIT_ADDRESS EF_CUDA_ACCELERATORS EF_CUDA_SM90 EF_CUDA_VIRTUAL_SM(EF_CUDA_SM90)"
	.elftype	@"ET_EXEC"


//--------------------- .nv.info                  --------------------------
	.section	.nv.info,"",@"SHT_CUDA_INFO"
	.align	4


	//----- nvinfo : EIATTR_REGCOUNT
	.align		4
        /*0000*/ 	.byte	0x04, 0x2f
        /*0002*/ 	.short	(.L_3 - .L_2)
	.align		4
.L_2:
        /*0004*/ 	.word	index@(triton_poi_fused__native_batch_norm_legit_no_training_convolution_relu_14)
        /*0008*/ 	.word	0x00000016


	//----- nvinfo : EIATTR_MIN_STACK_SIZE
	.align		4
.L_3:
        /*000c*/ 	.byte	0x04, 0x12
        /*000e*/ 	.short	(.L_5 - .L_4)
	.align		4
.L_4:
        /*0010*/ 	.word	index@(triton_poi_fused__native_batch_norm_legit_no_training_convolution_relu_14)
        /*0014*/ 	.word	0x00000000


	//----- nvinfo : EIATTR_FRAME_SIZE
	.align		4
.L_5:
        /*0018*/ 	.byte	0x04, 0x11
        /*001a*/ 	.short	(.L_7 - .L_6)
	.align		4
.L_6:
        /*001c*/ 	.word	index@(triton_poi_fused__native_batch_norm_legit_no_training_convolution_relu_14)
        /*0020*/ 	.word	0x00000000


	//----- nvinfo : EIATTR_MIN_STACK_SIZE
	.align		4
.L_7:
        /*0024*/ 	.byte	0x04, 0x12
        /*0026*/ 	.short	(.L_9 - .L_8)
	.align		4
.L_8:
        /*0028*/ 	.word	index@(triton_poi_fused__native_batch_norm_legit_no_training_convolution_relu_14)
        /*002c*/ 	.word	0x00000000
.L_9:


//--------------------- .nv.info.triton_poi_fused__native_batch_norm_legit_no_training_convolution_relu_14 --------------------------
	.section	.nv.info.triton_poi_fused__native_batch_norm_legit_no_training_convolution_relu_14,"",@"SHT_CUDA_INFO"
	.sectionflags	@""
	.align	4


	//----- nvinfo : EIATTR_CUDA_API_VERSION
	.align		4
        /*0000*/ 	.byte	0x04, 0x37
        /*0002*/ 	.short	(.L_11 - .L_10)
.L_10:
        /*0004*/ 	.word	0x0000007c


	//----- nvinfo : EIATTR_KPARAM_INFO
	.align		4
.L_11:
        /*0008*/ 	.byte	0x04, 0x17
        /*000a*/ 	.short	(.L_13 - .L_12)
.L_12:
        /*000c*/ 	.word	0x00000000
        /*0010*/ 	.short	0x0007
        /*0012*/ 	.short	0x0038
        /*0014*/ 	.byte	0x00, 0xf0, 0x11, 0x00


	//----- nvinfo : EIATTR_KPARAM_INFO
	.align		4
.L_13:
        /*0018*/ 	.byte	0x04, 0x17
        /*001a*/ 	.short	(.L_15 - .L_14)
.L_14:
        /*001c*/ 	.word	0x00000000
        /*0020*/ 	.short	0x0006
        /*0022*/ 	.short	0x0030
        /*0024*/ 	.byte	0x00, 0xf4, 0x21, 0x00


	//----- nvinfo : EIATTR_KPARAM_INFO
	.align		4
.L_15:
        /*0028*/ 	.byte	0x04, 0x17
        /*002a*/ 	.short	(.L_17 - .L_16)
.L_16:
        /*002c*/ 	.word	0x00000000
        /*0030*/ 	.short	0x0005
        /*0032*/ 	.short	0x0028
        /*0034*/ 	.byte	0x00, 0xf4, 0x21, 0x00


	//----- nvinfo : EIATTR_KPARAM_INFO
	.align		4
.L_17:
        /*0038*/ 	.byte	0x04, 0x17
        /*003a*/ 	.short	(.L_19 - .L_18)
.L_18:
        /*003c*/ 	.word	0x00000000
        /*0040*/ 	.short	0x0004
        /*0042*/ 	.short	0x0020
        /*0044*/ 	.byte	0x00, 0xf4, 0x21, 0x00


	//----- nvinfo : EIATTR_KPARAM_INFO
	.align		4
.L_19:
        /*0048*/ 	.byte	0x04, 0x17
        /*004a*/ 	.short	(.L_21 - .L_20)
.L_20:
        /*004c*/ 	.word	0x00000000
        /*0050*/ 	.short	0x0003
        /*0052*/ 	.short	0x0018
        /*0054*/ 	.byte	0x00, 0xf4, 0x21, 0x00


	//----- nvinfo : EIATTR_KPARAM_INFO
	.align		4
.L_21:
        /*0058*/ 	.byte	0x04, 0x17
        /*005a*/ 	.short	(.L_23 - .L_22)
.L_22:
        /*005c*/ 	.word	0x00000000
        /*0060*/ 	.short	0x0002
        /*0062*/ 	.short	0x0010
        /*0064*/ 	.byte	0x00, 0xf4, 0x21, 0x00


	//----- nvinfo : EIATTR_KPARAM_INFO
	.align		4
.L_23:
        /*0068*/ 	.byte	0x04, 0x17
        /*006a*/ 	.short	(.L_25 - .L_24)
.L_24:
        /*006c*/ 	.word	0x00000000
        /*0070*/ 	.short	0x0001
        /*0072*/ 	.short	0x0008
        /*0074*/ 	.byte	0x00, 0xf4, 0x21, 0x00


	//----- nvinfo : EIATTR_KPARAM_INFO
	.align		4
.L_25:
        /*0078*/ 	.byte	0x04, 0x17
        /*007a*/ 	.short	(.L_27 - .L_26)
.L_26:
        /*007c*/ 	.word	0x00000000
        /*0080*/ 	.short	0x0000
        /*0082*/ 	.short	0x0000
        /*0084*/ 	.byte	0x00, 0xf4, 0x21, 0x00


	//----- nvinfo : EIATTR_SPARSE_MMA_MASK
	.align		4
.L_27:
        /*0088*/ 	.byte	0x03, 0x50
        /*008a*/ 	.short	0x0000


	//----- nvinfo : EIATTR_MAXREG_COUNT
	.align		4
        /*008c*/ 	.byte	0x03, 0x1b
        /*008e*/ 	.short	0x00ff


	//----- nvinfo : EIATTR_EXIT_INSTR_OFFSETS
	.align		4
        /*0090*/ 	.byte	0x04, 0x1c
        /*0092*/ 	.short	(.L_29 - .L_28)


	//   ....[0]....
.L_28:
        /*0094*/ 	.word	0x000003b0


	//----- nvinfo : EIATTR_REQNTID
	.align		4
.L_29:
        /*0098*/ 	.byte	0x04, 0x10
        /*009a*/ 	.short	(.L_31 - .L_30)
.L_30:
        /*009c*/ 	.word	0x00000100
        /*00a0*/ 	.word	0x00000001
        /*00a4*/ 	.word	0x00000001


	//----- nvinfo : EIATTR_CBANK_PARAM_SIZE
	.align		4
.L_31:
        /*00a8*/ 	.byte	0x03, 0x19
        /*00aa*/ 	.short	0x003c


	//----- nvinfo : EIATTR_PARAM_CBANK
	.align		4
        /*00ac*/ 	.byte	0x04, 0x0a
        /*00ae*/ 	.short	(.L_33 - .L_32)
	.align		4
.L_32:
        /*00b0*/ 	.word	index@(.nv.constant0.triton_poi_fused__native_batch_norm_legit_no_training_convolution_relu_14)
        /*00b4*/ 	.short	0x0210
        /*00b6*/ 	.short	0x003c


	//----- nvinfo : EIATTR_SW_WAR
	.align		4
.L_33:
        /*00b8*/ 	.byte	0x04, 0x36
        /*00ba*/ 	.short	(.L_35 - .L_34)
.L_34:
        /*00bc*/ 	.word	0x00000008
.L_35:


//--------------------- .nv.callgraph             --------------------------
	.section	.nv.callgraph,"",@"SHT_CUDA_CALLGRAPH"
	.align	4
	.sectionentsize	8
	.align		4
        /*0000*/ 	.word	0x00000000
	.align		4
        /*0004*/ 	.word	0xffffffff
	.align		4
        /*0008*/ 	.word	0x00000000
	.align		4
        /*000c*/ 	.word	0xfffffffe
	.align		4
        /*0010*/ 	.word	0x00000000
	.align		4
        /*0014*/ 	.word	0xfffffffd
	.align		4
        /*0018*/ 	.word	0x00000000
	.align		4
        /*001c*/ 	.word	0xfffffffc


//--------------------- .nv.constant4             --------------------------
	.section	.nv.constant4,"a",@progbits
	.align	8
	.align		8
.nv.constant4:
        /*0000*/ 	.dword	_$_str
	.align		8
        /*0008*/ 	.dword	_$_str_$_2


//--------------------- .text.triton_poi_fused__native_batch_norm_legit_no_training_convolution_relu_14 --------------------------
	.section	.text.triton_poi_fused__native_batch_norm_legit_no_training_convolution_relu_14,"ax",@progbits
	.align	128
        .global         triton_poi_fused__native_batch_norm_legit_no_training_convolution_relu_14
        .type           triton_poi_fused__native_batch_norm_legit_no_training_convolution_relu_14,@function
        .size           triton_poi_fused__native_batch_norm_legit_no_training_convolution_relu_14,(.L_x_1 - triton_poi_fused__native_batch_norm_legit_no_training_convolution_relu_14)
        .other          triton_poi_fused__native_batch_norm_legit_no_training_convolution_relu_14,@"STO_CUDA_ENTRY STV_DEFAULT"
triton_poi_fused__native_batch_norm_legit_no_training_convolution_relu_14:
.text.triton_poi_fused__native_batch_norm_legit_no_training_convolution_relu_14:
[----:B------:R-:W-:Y:S01]  /*0000*/  LDC R1, c[0x0][0x28] ;  /* 0x00000a00ff017b82 */ /* 0x000fe20000000800 */
[----:B------:R-:W1:Y:S07]  /*0010*/  S2R R0, SR_TID.X ;  /* 0x0000000000007919 */ /* 0x000e6e0000002100 */
[----:B------:R-:W2:Y:S01]  /*0020*/  LDC.64 R14, c[0x0][0x228] ;  /* 0x00008a00ff0e7b82 */ /* 0x000ea20000000a00 */
[----:B------:R-:W-:Y:S01]  /*0030*/  ULDC.64 UR4, c[0x0][0x208] ;  /* 0x0000820000047ab9 */ /* 0x000fe20000000a00 */
[----:B------:R-:W3:Y:S06]  /*0040*/  S2R R5, SR_CTAID.X ;  /* 0x0000000000057919 */ /* 0x000eec0000002500 */
[----:B------:R-:W4:Y:S08]  /*0050*/  LDC.64 R10, c[0x0][0x218] ;  /* 0x00008600ff0a7b82 */ /* 0x000f300000000a00 */
[----:B------:R-:W5:Y:S08]  /*0060*/  LDC.64 R12, c[0x0][0x220] ;  /* 0x00008800ff0c7b82 */ /* 0x000f700000000a00 */
[----:B------:R-:W5:Y:S01]  /*0070*/  LDC.64 R16, c[0x0][0x230] ;  /* 0x00008c00ff107b82 */ /* 0x000f620000000a00 */
[----:B-1----:R-:W-:-:S02]  /*0080*/  SHF.L.U32 R0, R0, 0x1, RZ ;  /* 0x0000000100007819 */ /* 0x002fc400000006ff */
[----:B---3--:R-:W-:Y:S02]  /*0090*/  SHF.R.S32.HI R3, RZ, 0x16, R5 ;  /* 0x00000016ff037819 */ /* 0x008fe40000011405 */
[----:B------:R-:W-:Y:S02]  /*00a0*/  LOP3.LUT R0, R0, 0x1fe, RZ, 0xc0, !PT ;  /* 0x000001fe00007812 */ /* 0x000fe400078ec0ff */
[----:B------:R-:W-:Y:S02]  /*00b0*/  SGXT R3, R3, 0x1 ;  /* 0x000000010303781a */ /* 0x000fe40000000200 */
[----:B------:R-:W-:Y:S02]  /*00c0*/  LEA R0, R5, R0, 0x9 ;  /* 0x0000000005007211 */ /* 0x000fe400078e48ff */
[----:B------:R-:W1:Y:S02]  /*00d0*/  LDC.64 R4, c[0x0][0x238] ;  /* 0x00008e00ff047b82 */ /* 0x000e640000000a00 */
[----:B------:R-:W-:-:S04]  /*00e0*/  LEA.HI R3, R3, R0, RZ, 0x8 ;  /* 0x0000000003037211 */ /* 0x000fc800078f40ff */
[----:B------:R-:W-:-:S04]  /*00f0*/  SHF.R.S32.HI R3, RZ, 0x8, R3 ;  /* 0x00000008ff037819 */ /* 0x000fc80000011403 */
[----:B------:R-:W-:-:S04]  /*0100*/  LEA.HI R2, R3, R3, RZ, 0x7 ;  /* 0x0000000303027211 */ /* 0x000fc800078f38ff */
[----:B------:R-:W-:-:S04]  /*0110*/  LOP3.LUT R2, R2, 0xffffff80, RZ, 0xc0, !PT ;  /* 0xffffff8002027812 */ /* 0x000fc800078ec0ff */
[----:B------:R-:W-:Y:S02]  /*0120*/  IADD3 R19, R3, -R2, RZ ;  /* 0x8000000203137210 */ /* 0x000fe40007ffe0ff */
[----:B------:R-:W3:Y:S03]  /*0130*/  LDC.64 R2, c[0x0][0x210] ;  /* 0x00008400ff027b82 */ /* 0x000ee60000000a00 */
[----:B--2---:R-:W-:-:S05]  /*0140*/  IMAD.WIDE R14, R19, 0x4, R14 ;  /* 0x00000004130e7825 */ /* 0x004fca00078e020e */
[----:B------:R2:W2:Y:S01]  /*0150*/  LDG.E.EL R18, desc[UR4][R14.64] ;  /* 0x000000040e127981 */ /* 0x0004a2000c2e1900 */
[----:B----4-:R-:W-:-:S04]  /*0160*/  IMAD.WIDE R10, R19, 0x4, R10 ;  /* 0x00000004130a7825 */ /* 0x010fc800078e020a */
[----:B-----5:R-:W-:Y:S01]  /*0170*/  IMAD.WIDE R12, R19, 0x4, R12 ;  /* 0x00000004130c7825 */ /* 0x020fe200078e020c */
[----:B------:R4:W5:Y:S04]  /*0180*/  LDG.E.EL R8, desc[UR4][R10.64] ;  /* 0x000000040a087981 */ /* 0x000968000c2e1900 */
[----:B------:R-:W5:Y:S01]  /*0190*/  LDG.E.EL R9, desc[UR4][R12.64] ;  /* 0x000000040c097981 */ /* 0x000f62000c2e1900 */
[----:B---3--:R-:W-:-:S05]  /*01a0*/  IMAD.WIDE R2, R0, 0x4, R2 ;  /* 0x0000000400027825 */ /* 0x008fca00078e0202 */
[----:B------:R-:W5:Y:S01]  /*01b0*/  LDG.E.64 R6, desc[UR4][R2.64] ;  /* 0x0000000402067981 */ /* 0x000f62000c1e1b00 */
[----:B0-2---:R-:W-:-:S04]  /*01c0*/  IMAD.WIDE R14, R19, 0x4, R16 ;  /* 0x00000004130e7825 */ /* 0x005fc800078e0210 */
[----:B-1----:R-:W-:Y:S02]  /*01d0*/  IMAD.WIDE R16, R19, 0x4, R4 ;  /* 0x0000000413107825 */ /* 0x002fe400078e0204 */
[----:B------:R-:W2:Y:S01]  /*01e0*/  LDG.E.EL R14, desc[UR4][R14.64] ;  /* 0x000000040e0e7981 */ /* 0x000ea2000c2e1900 */
[----:B----4-:R-:W-:Y:S01]  /*01f0*/  HFMA2.MMA R10, -RZ, RZ, 1.625, 0 ;  /* 0x3e800000ff0a7435 */ /* 0x010fe200000001ff */
[----:B------:R-:W0:Y:S02]  /*0200*/  LDC.64 R4, c[0x0][0x240] ;  /* 0x00009000ff047b82 */ /* 0x000e240000000a00 */
[----:B------:R-:W2:Y:S01]  /*0210*/  LDG.E.EL R17, desc[UR4][R16.64] ;  /* 0x0000000410117981 */ /* 0x000ea2000c2e1900 */
[----:B0-----:R-:W-:-:S04]  /*0220*/  IMAD.WIDE R4, R0, 0x4, R4 ;  /* 0x0000000400047825 */ /* 0x001fc800078e0204 */
[----:B------:R-:W-:-:S04]  /*0230*/  FADD R18, R18, 9.9999997473787516356e-06 ;  /* 0x3727c5ac12127421 */ /* 0x000fc80000000000 */
[----:B------:R-:W0:Y:S02]  /*0240*/  MUFU.SQRT R19, R18 ;  /* 0x0000001200137308 */ /* 0x000e240000002000 */
[C---:B0-----:R-:W-:Y:S02]  /*0250*/  FSETP.GT.AND P0, PT, R19.reuse, 8.50705917302346158658e+37, PT ;  /* 0x7e8000001300780b */ /* 0x041fe40003f04000 */
[----:B------:R-:W-:-:S11]  /*0260*/  FSETP.GEU.AND P1, PT, R19, 1.175494350822287508e-38, PT ;  /* 0x008000001300780b */ /* 0x000fd60003f2e000 */
[----:B------:R-:W-:-:S04]  /*0270*/  @P0 FMUL R19, R19, 0.25 ;  /* 0x3e80000013130820 */ /* 0x000fc80000400000 */
[----:B------:R-:W-:-:S06]  /*0280*/  @!P1 FMUL R19, R19, 16777216 ;  /* 0x4b80000013139820 */ /* 0x000fcc0000400000 */
[----:B------:R-:W0:Y:S01]  /*0290*/  MUFU.RCP R19, R19 ;  /* 0x0000001300137308 */ /* 0x000e220000001000 */
[----:B------:R-:W-:Y:S01]  /*02a0*/  FSEL R10, R10, 1, P0 ;  /* 0x3f8000000a0a7808 */ /* 0x000fe20000000000 */
[--C-:B-----5:R-:W-:Y:S01]  /*02b0*/  FADD R6, R6, R8.reuse ;  /* 0x0000000806067221 */ /* 0x120fe20000000000 */
[----:B------:R-:W-:-:S03]  /*02c0*/  FADD R7, R7, R8 ;  /* 0x0000000807077221 */ /* 0x000fc60000000000 */
[----:B------:R-:W-:Y:S01]  /*02d0*/  @!P1 FMUL R10, R10, 16777216 ;  /* 0x4b8000000a0a9820 */ /* 0x000fe20000400000 */
[C---:B------:R-:W-:Y:S01]  /*02e0*/  FADD R8, -R9.reuse, R6 ;  /* 0x0000000609087221 */ /* 0x040fe20000000100 */
[----:B------:R-:W-:Y:S02]  /*02f0*/  FADD R9, -R9, R7 ;  /* 0x0000000709097221 */ /* 0x000fe40000000100 */
[----:B0-----:R-:W-:-:S04]  /*0300*/  FMUL R10, R19, R10 ;  /* 0x0000000a130a7220 */ /* 0x001fc80000400000 */
[-C--:B------:R-:W-:Y:S01]  /*0310*/  FMUL R8, R8, R10.reuse ;  /* 0x0000000a08087220 */ /* 0x080fe20000400000 */
[----:B------:R-:W-:-:S03]  /*0320*/  FMUL R10, R9, R10 ;  /* 0x0000000a090a7220 */ /* 0x000fc60000400000 */
[C-C-:B--2---:R-:W-:Y:S01]  /*0330*/  FFMA R8, R14.reuse, R8, R17.reuse ;  /* 0x000000080e087223 */ /* 0x144fe20000000011 */
[----:B------:R-:W-:-:S04]  /*0340*/  FFMA R10, R14, R10, R17 ;  /* 0x0000000a0e0a7223 */ /* 0x000fc80000000011 */
[----:B------:R-:W-:Y:S02]  /*0350*/  FSETP.GEU.AND P0, PT, R8, RZ, PT ;  /* 0x000000ff0800720b */ /* 0x000fe40003f0e000 */
[----:B------:R-:W-:Y:S02]  /*0360*/  FSETP.GEU.AND P1, PT, R10, RZ, PT ;  /* 0x000000ff0a00720b */ /* 0x000fe40003f2e000 */
[----:B------:R-:W-:Y:S02]  /*0370*/  FSEL R8, R8, RZ, P0 ;  /* 0x000000ff08087208 */ /* 0x000fe40000000000 */
[----:B------:R-:W-:Y:S01]  /*0380*/  FSEL R9, R10, RZ, P1 ;  /* 0x000000ff0a097208 */ /* 0x000fe20000800000 */
[----:B------:R-:W-:Y:S04]  /*0390*/  STG.E.64 desc[UR4][R2.64], R6 ;  /* 0x0000000602007986 */ /* 0x000fe8000c101b04 */
[----:B------:R-:W-:Y:S01]  /*03a0*/  STG.E.64 desc[UR4][R4.64], R8 ;  /* 0x0000000804007986 */ /* 0x000fe2000c101b04 */
[----:B------:R-:W-:Y:S05]  /*03b0*/  EXIT ;  /* 0x000000000000794d */ /* 0x000fea0003800000 */
.L_x_0:
[----:B------:R-:W-:-:S00]  /*03c0*/  BRA `(.L_x_0) ;  /* 0xfffffffc00fc7947 */ /* 0x000fc0000383ffff */
[----:B------:R-:W-:-:S00]  /*03d0*/  NOP ;  /* 0x0000000000007918 */ /* 0x000fc00000000000 */
        /* <DEDUP_REMOVED lines=10> */
.L_x_1:


//--------------------- .nv.global.init           --------------------------
	.section	.nv.global.init,"aw",@progbits
.nv.global.init:
	.type		_$_str,@object
	.size		_$_str,(_$_str_$_2 - _$_str)
_$_str:
        /*0000*/ 	.byte	0x5f, 0x5f, 0x43, 0x55, 0x44, 0x41, 0x5f, 0x46, 0x54, 0x5a, 0x00
	.type		_$_str_$_2,@object
	.size		_$_str_$_2,(.L_1 - _$_str_$_2)
_$_str_$_2:
        /*000b*/ 	.byte	0x5f, 0x5f, 0x43, 0x55, 0x44, 0x41, 0x5f, 0x50, 0x52, 0x45, 0x43, 0x5f, 0x53, 0x51, 0x52, 0x54
        /*001b*/ 	.byte	0x00
.L_1:


//--------------------- .nv.constant0.triton_poi_fused__native_batch_norm_legit_no_training_convolution_relu_14 --------------------------
	.section	.nv.constant0.triton_poi_fused__native_batch_norm_legit_no_training_convolution_relu_14,"a",@progbits
	.sectionflags	@""
	.align	4
.nv.constant0.triton_poi_fused__native_batch_norm_legit_no_training_convolution_relu_14:
	.zero		588
